//
// Generated by NVIDIA NVVM Compiler
//
// Compiler Build ID: CL-36424714
// Cuda compilation tools, release 13.0, V13.0.88
// Based on NVVM 20.0.0
//

.version 9.0
.target sm_100
.address_size 64

	// .globl	_Z3fooPi

.visible .entry _Z3fooPi(
	.param .u64 .ptr .align 1 _Z3fooPi_param_0
)
{
	.reg .b32 	%r<6>;
	.reg .b64 	%rd<5>;

	ld.param.u64 	%rd1, [_Z3fooPi_param_0];
	cvta.to.global.u64 	%rd2, %rd1;
	mov.u32 	%r1, %tid.x;
	mov.u32 	%r2, %ctaid.x;
	mov.u32 	%r3, %ntid.x;
	mad.lo.s32 	%r4, %r2, %r3, %r1;
	mul.wide.u32 	%rd3, %r4, 4;
	add.s64 	%rd4, %rd2, %rd3;
	mov.b32 	%r5, 32;
	st.global.u32 	[%rd4], %r5;
	ret;

}


// ===== COMPILED SASS (sm_100) =====

	.target	sm_100

	.elftype	@"ET_EXEC"


//--------------------- .note.nv.tkinfo           --------------------------
	.section	.note.nv.tkinfo,"",@"SHT_NOTE"
	.sectionflags	@"SHF_NOTE_NV_TKINFO"
	.tkinfo
        /*0018*/ 	.word	0x00000002
        /*0030*/ 	.string	""
        /*0030*/ 	.string	"ptxas"
        /*0030*/ 	.string	"Cuda compilation tools, release 13.0, V13.0.88"
        /*0030*/ 	.string	"Build cuda_13.0.r13.0/compiler.36424714_0"
        /*0030*/ 	.string	"-arch sm_100 -m 64 "



//--------------------- .note.nv.cuinfo           --------------------------
	.section	.note.nv.cuinfo,"",@"SHT_NOTE"
	.sectionflags	@"SHF_NOTE_NV_CUINFO"
        /*0018*/ 	.short	0x0002
        /*001a*/ 	.short	0x0064
        /*001c*/ 	.short	0x0082
	.zero		2


//--------------------- .nv.info                  --------------------------
	.section	.nv.info,"",@"SHT_CUDA_INFO"
	.align	4


	//----- nvinfo : EIATTR_REGCOUNT
	.align		4
        /*0000*/ 	.byte	0x04, 0x2f
        /*0002*/ 	.short	(.L_1 - .L_0)
	.align		4
.L_0:
        /*0004*/ 	.word	index@(_Z3fooPi)
        /*0008*/ 	.word	0x0000000a


	//----- nvinfo : EIATTR_FRAME_SIZE
	.align		4
.L_1:
        /*000c*/ 	.byte	0x04, 0x11
        /*000e*/ 	.short	(.L_3 - .L_2)
	.align		4
.L_2:
        /*0010*/ 	.word	index@(_Z3fooPi)
        /*0014*/ 	.word	0x00000000


	//----- nvinfo : EIATTR_MIN_STACK_SIZE
	.align		4
.L_3:
        /*0018*/ 	.byte	0x04, 0x12
        /*001a*/ 	.short	(.L_5 - .L_4)
	.align		4
.L_4:
        /*001c*/ 	.word	index@(_Z3fooPi)
        /*0020*/ 	.word	0x00000000
.L_5:


//--------------------- .nv.compat                --------------------------
	.section	.nv.compat,"",@"SHT_CUDA_COMPAT_INFO"
	.align	4
        /*0000*/ 	.byte	0x02, 0x09, 0x00, 0x00, 0x02, 0x02, 0x01, 0x00, 0x02, 0x05, 0x05, 0x00, 0x03, 0x07, 0x01, 0x01
        /*0010*/ 	.byte	0x02, 0x03, 0x00, 0x00, 0x02, 0x06, 0x01, 0x00, 0x04, 0x0b, 0x08, 0x00, 0x09, 0x00, 0x00, 0x00
        /*0020*/ 	.byte	0x00, 0x00, 0x00, 0x00


//--------------------- .nv.info._Z3fooPi         --------------------------
	.section	.nv.info._Z3fooPi,"",@"SHT_CUDA_INFO"
	.sectionflags	@""
	.align	4


	//----- nvinfo : EIATTR_CUDA_API_VERSION
	.align		4
        /*0000*/ 	.byte	0x04, 0x37
        /*0002*/ 	.short	(.L_7 - .L_6)
.L_6:
        /*0004*/ 	.word	0x00000082


	//----- nvinfo : EIATTR_KPARAM_INFO
	.align		4
.L_7:
        /*0008*/ 	.byte	0x04, 0x17
        /*000a*/ 	.short	(.L_9 - .L_8)
.L_8:
        /*000c*/ 	.word	0x00000000
        /*0010*/ 	.short	0x0000
        /*0012*/ 	.short	0x0000
        /*0014*/ 	.byte	0x00, 0xf5, 0x21, 0x00


	//----- nvinfo : EIATTR_SPARSE_MMA_MASK
	.align		4
.L_9:
        /*0018*/ 	.byte	0x03, 0x50
        /*001a*/ 	.short	0x0000


	//----- nvinfo : EIATTR_MAXREG_COUNT
	.align		4
        /*001c*/ 	.byte	0x03, 0x1b
        /*001e*/ 	.short	0x00ff


	//----- nvinfo : EIATTR_MERCURY_ISA_VERSION
	.align		4
        /*0020*/ 	.byte	0x03, 0x5f
        /*0022*/ 	.short	0x0101


	//----- nvinfo : EIATTR_VRC_CTA_INIT_COUNT
	.align		4
        /*0024*/ 	.byte	0x02, 0x4a
	.zero		1
	.zero		1


	//----- nvinfo : EIATTR_EXIT_INSTR_OFFSETS
	.align		4
        /*0028*/ 	.byte	0x04, 0x1c
        /*002a*/ 	.short	(.L_11 - .L_10)


	//   ....[0]....
.L_10:
        /*002c*/ 	.word	0x000000a0


	//----- nvinfo : EIATTR_CBANK_PARAM_SIZE
	.align		4
.L_11:
        /*0030*/ 	.byte	0x03, 0x19
        /*0032*/ 	.short	0x0008


	//----- nvinfo : EIATTR_PARAM_CBANK
	.align		4
        /*0034*/ 	.byte	0x04, 0x0a
        /*0036*/ 	.short	(.L_13 - .L_12)
	.align		4
.L_12:
        /*0038*/ 	.word	index@(.nv.constant0._Z3fooPi)
        /*003c*/ 	.short	0x0380
        /*003e*/ 	.short	0x0008


	//----- nvinfo : EIATTR_SW_WAR
	.align		4
.L_13:
        /*0040*/ 	.byte	0x04, 0x36
        /*0042*/ 	.short	(.L_15 - .L_14)
.L_14:
        /*0044*/ 	.word	0x00000008
.L_15:


//--------------------- .nv.callgraph             --------------------------
	.section	.nv.callgraph,"",@"SHT_CUDA_CALLGRAPH"
	.align	4
	.sectionentsize	8
	.align		4
        /*0000*/ 	.word	0x00000000
	.align		4
        /*0004*/ 	.word	0xffffffff
	.align		4
        /*0008*/ 	.word	0x00000000
	.align		4
        /*000c*/ 	.word	0xfffffffe
	.align		4
        /*0010*/ 	.word	0x00000000
	.align		4
        /*0014*/ 	.word	0xfffffffd
	.align		4
        /*0018*/ 	.word	0x00000000
	.align		4
        /*001c*/ 	.word	0xfffffffc


//--------------------- .text._Z3fooPi            --------------------------
	.section	.text._Z3fooPi,"ax",@progbits
	.align	128
        .global         _Z3fooPi
        .type           _Z3fooPi,@function
        .size           _Z3fooPi,(.L_x_1 - _Z3fooPi)
        .other          _Z3fooPi,@"STO_CUDA_ENTRY STV_DEFAULT"
_Z3fooPi:
.text._Z3fooPi:
[----:B------:R-:W-:Y:S01]  /*0000*/  LDC R1, c[0x0][0x37c] ;  /* 0x0000df00ff017b82 */ /* 0x000fe20000000800 */
[----:B------:R-:W0:Y:S07]  /*0010*/  S2R R5, SR_TID.X ;  /* 0x0000000000057919 */ /* 0x000e2e0000002100 */
[----:B------:R-:W0:Y:S01]  /*0020*/  S2UR UR6, SR_CTAID.X ;  /* 0x00000000000679c3 */ /* 0x000e220000002500 */
[----:B------:R-:W1:Y:S01]  /*0030*/  LDCU.64 UR4, c[0x0][0x358] ;  /* 0x00006b00ff0477ac */ /* 0x000e620008000a00 */
[----:B------:R-:W-:-:S06]  /*0040*/  HFMA2 R7, -RZ, RZ, 0, 1.9073486328125e-06 ;  /* 0x00000020ff077431 */ /* 0x000fcc00000001ff */
[----:B------:R-:W0:Y:S08]  /*0050*/  LDC R0, c[0x0][0x360] ;  /* 0x0000d800ff007b82 */ /* 0x000e300000000800 */
[----:B------:R-:W2:Y:S01]  /*0060*/  LDC.64 R2, c[0x0][0x380] ;  /* 0x0000e000ff027b82 */ /* 0x000ea20000000a00 */
[----:B0-----:R-:W-:-:S04]  /*0070*/  IMAD R5, R0, UR6, R5 ;  /* 0x0000000600057c24 */ /* 0x001fc8000f8e0205 */
[----:B--2---:R-:W-:-:S05]  /*0080*/  IMAD.WIDE.U32 R2, R5, 0x4, R2 ;  /* 0x0000000405027825 */ /* 0x004fca00078e0002 */
[----:B-1----:R-:W-:Y:S01]  /*0090*/  STG.E desc[UR4][R2.64], R7 ;  /* 0x0000000702007986 */ /* 0x002fe2000c101904 */
[----:B------:R-:W-:Y:S05]  /*00a0*/  EXIT ;  /* 0x000000000000794d */ /* 0x000fea0003800000 */
.L_x_0:
[----:B------:R-:W-:-:S00]  /*00b0*/  BRA `(.L_x_0) ;  /* 0xfffffffc00fc7947 */ /* 0x000fc0000383ffff */
[----:B------:R-:W-:-:S00]  /*00c0*/  NOP ;  /* 0x0000000000007918 */ /* 0x000fc00000000000 */
        /* <DEDUP_REMOVED lines=11> */
.L_x_1:


//--------------------- .nv.shared.reserved.0     --------------------------
	.section	.nv.shared.reserved.0,"aw",@nobits
	.weak		__nv_reservedSMEM_offset_0_alias
	.size		__nv_reservedSMEM_offset_0_alias, 0, 64
	.other		__nv_reservedSMEM_offset_0_alias,@"STO_CUDA_RESERVED_SHARED STV_DEFAULT"
__nv_reservedSMEM_offset_0_alias:
	.zero		0
	.zero		64


//--------------------- .nv.constant0._Z3fooPi    --------------------------
	.section	.nv.constant0._Z3fooPi,"a",@progbits
	.sectionflags	@""
	.align	4
.nv.constant0._Z3fooPi:
	.zero		904


//--------------------- SYMBOLS --------------------------

	.type		.nv.reservedSmem.offset0,@object
	.size		.nv.reservedSmem.offset0,0x4
